	.headerflags	@"EF_CUDA_TEXMODE_UNIFIED EF_CUDA_64BIT_ADDRESS EF_CUDA_ACCELERATORS EF_CUDA_SM90 EF_CUDA_VIRTUAL_SM(EF_CUDA_SM90)"
	.elftype	@"ET_EXEC"


//--------------------- .nv.info                  --------------------------
	.section	.nv.info,"",@"SHT_CUDA_INFO"
	.align	4


	//----- nvinfo : EIATTR_REGCOUNT
	.align		4
        /*0000*/ 	.byte	0x04, 0x2f
        /*0002*/ 	.short	(.L_3 - .L_2)
	.align		4
.L_2:
        /*0004*/ 	.word	index@(triton_poi_fused__native_batch_norm_legit_no_training_relu_11)
        /*0008*/ 	.word	0x00000012


	//----- nvinfo : EIATTR_MIN_STACK_SIZE
	.align		4
.L_3:
        /*000c*/ 	.byte	0x04, 0x12
        /*000e*/ 	.short	(.L_5 - .L_4)
	.align		4
.L_4:
        /*0010*/ 	.word	index@(triton_poi_fused__native_batch_norm_legit_no_training_relu_11)
        /*0014*/ 	.word	0x00000000


	//----- nvinfo : EIATTR_FRAME_SIZE
	.align		4
.L_5:
        /*0018*/ 	.byte	0x04, 0x11
        /*001a*/ 	.short	(.L_7 - .L_6)
	.align		4
.L_6:
        /*001c*/ 	.word	index@(triton_poi_fused__native_batch_norm_legit_no_training_relu_11)
        /*0020*/ 	.word	0x00000000


	//----- nvinfo : EIATTR_MIN_STACK_SIZE
	.align		4
.L_7:
        /*0024*/ 	.byte	0x04, 0x12
        /*0026*/ 	.short	(.L_9 - .L_8)
	.align		4
.L_8:
        /*0028*/ 	.word	index@(triton_poi_fused__native_batch_norm_legit_no_training_relu_11)
        /*002c*/ 	.word	0x00000000
.L_9:


//--------------------- .nv.info.triton_poi_fused__native_batch_norm_legit_no_training_relu_11 --------------------------
	.section	.nv.info.triton_poi_fused__native_batch_norm_legit_no_training_relu_11,"",@"SHT_CUDA_INFO"
	.sectionflags	@""
	.align	4


	//----- nvinfo : EIATTR_CUDA_API_VERSION
	.align		4
        /*0000*/ 	.byte	0x04, 0x37
        /*0002*/ 	.short	(.L_11 - .L_10)
.L_10:
        /*0004*/ 	.word	0x0000007c


	//----- nvinfo : EIATTR_KPARAM_INFO
	.align		4
.L_11:
        /*0008*/ 	.byte	0x04, 0x17
        /*000a*/ 	.short	(.L_13 - .L_12)
.L_12:
        /*000c*/ 	.word	0x00000000
        /*0010*/ 	.short	0x0006
        /*0012*/ 	.short	0x0030
        /*0014*/ 	.byte	0x00, 0xf0, 0x11, 0x00


	//----- nvinfo : EIATTR_KPARAM_INFO
	.align		4
.L_13:
        /*0018*/ 	.byte	0x04, 0x17
        /*001a*/ 	.short	(.L_15 - .L_14)
.L_14:
        /*001c*/ 	.word	0x00000000
        /*0020*/ 	.short	0x0005
        /*0022*/ 	.short	0x0028
        /*0024*/ 	.byte	0x00, 0xf4, 0x21, 0x00


	//----- nvinfo : EIATTR_KPARAM_INFO
	.align		4
.L_15:
        /*0028*/ 	.byte	0x04, 0x17
        /*002a*/ 	.short	(.L_17 - .L_16)
.L_16:
        /*002c*/ 	.word	0x00000000
        /*0030*/ 	.short	0x0004
        /*0032*/ 	.short	0x0020
        /*0034*/ 	.byte	0x00, 0xf4, 0x21, 0x00


	//----- nvinfo : EIATTR_KPARAM_INFO
	.align		4
.L_17:
        /*0038*/ 	.byte	0x04, 0x17
        /*003a*/ 	.short	(.L_19 - .L_18)
.L_18:
        /*003c*/ 	.word	0x00000000
        /*0040*/ 	.short	0x0003
        /*0042*/ 	.short	0x0018
        /*0044*/ 	.byte	0x00, 0xf4, 0x21, 0x00


	//----- nvinfo : EIATTR_KPARAM_INFO
	.align		4
.L_19:
        /*0048*/ 	.byte	0x04, 0x17
        /*004a*/ 	.short	(.L_21 - .L_20)
.L_20:
        /*004c*/ 	.word	0x00000000
        /*0050*/ 	.short	0x0002
        /*0052*/ 	.short	0x0010
        /*0054*/ 	.byte	0x00, 0xf4, 0x21, 0x00


	//----- nvinfo : EIATTR_KPARAM_INFO
	.align		4
.L_21:
        /*0058*/ 	.byte	0x04, 0x17
        /*005a*/ 	.short	(.L_23 - .L_22)
.L_22:
        /*005c*/ 	.word	0x00000000
        /*0060*/ 	.short	0x0001
        /*0062*/ 	.short	0x0008
        /*0064*/ 	.byte	0x00, 0xf4, 0x21, 0x00


	//----- nvinfo : EIATTR_KPARAM_INFO
	.align		4
.L_23:
        /*0068*/ 	.byte	0x04, 0x17
        /*006a*/ 	.short	(.L_25 - .L_24)
.L_24:
        /*006c*/ 	.word	0x00000000
        /*0070*/ 	.short	0x0000
        /*0072*/ 	.short	0x0000
        /*0074*/ 	.byte	0x00, 0xf4, 0x21, 0x00


	//----- nvinfo : EIATTR_SPARSE_MMA_MASK
	.align		4
.L_25:
        /*0078*/ 	.byte	0x03, 0x50
        /*007a*/ 	.short	0x0000


	//----- nvinfo : EIATTR_MAXREG_COUNT
	.align		4
        /*007c*/ 	.byte	0x03, 0x1b
        /*007e*/ 	.short	0x00ff


	//----- nvinfo : EIATTR_EXIT_INSTR_OFFSETS
	.align		4
        /*0080*/ 	.byte	0x04, 0x1c
        /*0082*/ 	.short	(.L_27 - .L_26)


	//   ....[0]....
.L_26:
        /*0084*/ 	.word	0x000003c0


	//----- nvinfo : EIATTR_REQNTID
	.align		4
.L_27:
        /*0088*/ 	.byte	0x04, 0x10
        /*008a*/ 	.short	(.L_29 - .L_28)
.L_28:
        /*008c*/ 	.word	0x00000100
        /*0090*/ 	.word	0x00000001
        /*0094*/ 	.word	0x00000001


	//----- nvinfo : EIATTR_CBANK_PARAM_SIZE
	.align		4
.L_29:
        /*0098*/ 	.byte	0x03, 0x19
        /*009a*/ 	.short	0x0034


	//----- nvinfo : EIATTR_PARAM_CBANK
	.align		4
        /*009c*/ 	.byte	0x04, 0x0a
        /*009e*/ 	.short	(.L_31 - .L_30)
	.align		4
.L_30:
        /*00a0*/ 	.word	index@(.nv.constant0.triton_poi_fused__native_batch_norm_legit_no_training_relu_11)
        /*00a4*/ 	.short	0x0210
        /*00a6*/ 	.short	0x0034


	//----- nvinfo : EIATTR_SW_WAR
	.align		4
.L_31:
        /*00a8*/ 	.byte	0x04, 0x36
        /*00aa*/ 	.short	(.L_33 - .L_32)
.L_32:
        /*00ac*/ 	.word	0x00000008
.L_33:


//--------------------- .nv.callgraph             --------------------------
	.section	.nv.callgraph,"",@"SHT_CUDA_CALLGRAPH"
	.align	4
	.sectionentsize	8
	.align		4
        /*0000*/ 	.word	0x00000000
	.align		4
        /*0004*/ 	.word	0xffffffff
	.align		4
        /*0008*/ 	.word	0x00000000
	.align		4
        /*000c*/ 	.word	0xfffffffe
	.align		4
        /*0010*/ 	.word	0x00000000
	.align		4
        /*0014*/ 	.word	0xfffffffd
	.align		4
        /*0018*/ 	.word	0x00000000
	.align		4
        /*001c*/ 	.word	0xfffffffc


//--------------------- .nv.constant4             --------------------------
	.section	.nv.constant4,"a",@progbits
	.align	8
	.align		8
.nv.constant4:
        /*0000*/ 	.dword	_$_str
	.align		8
        /*0008*/ 	.dword	_$_str_$_2


//--------------------- .text.triton_poi_fused__native_batch_norm_legit_no_training_relu_11 --------------------------
	.section	.text.triton_poi_fused__native_batch_norm_legit_no_training_relu_11,"ax",@progbits
	.align	128
        .global         triton_poi_fused__native_batch_norm_legit_no_training_relu_11
        .type           triton_poi_fused__native_batch_norm_legit_no_training_relu_11,@function
        .size           triton_poi_fused__native_batch_norm_legit_no_training_relu_11,(.L_x_1 - triton_poi_fused__native_batch_norm_legit_no_training_relu_11)
        .other          triton_poi_fused__native_batch_norm_legit_no_training_relu_11,@"STO_CUDA_ENTRY STV_DEFAULT"
triton_poi_fused__native_batch_norm_legit_no_training_relu_11:
.text.triton_poi_fused__native_batch_norm_legit_no_training_relu_11:
[----:B------:R-:W-:Y:S01]  /*0000*/  LDC R1, c[0x0][0x28] ;  /* 0x00000a00ff017b82 */ /* 0x000fe20000000800 */
[----:B------:R-:W1:Y:S07]  /*0010*/  S2R R0, SR_TID.X ;  /* 0x0000000000007919 */ /* 0x000e6e0000002100 */
[----:B------:R-:W2:Y:S01]  /*0020*/  LDC.64 R2, c[0x0][0x220] ;  /* 0x00008800ff027b82 */ /* 0x000ea20000000a00 */
[----:B------:R-:W-:Y:S01]  /*0030*/  ULDC.64 UR4, c[0x0][0x208] ;  /* 0x0000820000047ab9 */ /* 0x000fe20000000a00 */
[----:B------:R-:W3:Y:S06]  /*0040*/  S2R R5, SR_CTAID.X ;  /* 0x0000000000057919 */ /* 0x000eec0000002500 */
[----:B------:R-:W4:Y:S08]  /*0050*/  LDC.64 R6, c[0x0][0x218] ;  /* 0x00008600ff067b82 */ /* 0x000f300000000a00 */
[----:B------:R-:W5:Y:S08]  /*0060*/  LDC.64 R8, c[0x0][0x228] ;  /* 0x00008a00ff087b82 */ /* 0x000f700000000a00 */
[----:B------:R-:W5:Y:S01]  /*0070*/  LDC.64 R10, c[0x0][0x230] ;  /* 0x00008c00ff0a7b82 */ /* 0x000f620000000a00 */
[----:B-1----:R-:W-:-:S04]  /*0080*/  SHF.L.U32 R0, R0, 0x1, RZ ;  /* 0x0000000100007819 */ /* 0x002fc800000006ff */
[----:B------:R-:W-:-:S04]  /*0090*/  LOP3.LUT R0, R0, 0x1fe, RZ, 0xc0, !PT ;  /* 0x000001fe00007812 */ /* 0x000fc800078ec0ff */
[----:B---3--:R-:W-:-:S05]  /*00a0*/  LEA R0, R5, R0, 0x9 ;  /* 0x0000000005007211 */ /* 0x008fca00078e48ff */
[----:B------:R-:W-:-:S05]  /*00b0*/  IMAD.HI R4, R0, 0x38e38e39, RZ ;  /* 0x38e38e3900047827 */ /* 0x000fca00078e02ff */
[----:B------:R-:W-:-:S04]  /*00c0*/  SHF.R.U32.HI R5, RZ, 0x1f, R4 ;  /* 0x0000001fff057819 */ /* 0x000fc80000011604 */
[----:B------:R-:W-:-:S05]  /*00d0*/  LEA.HI.SX32 R5, R4, R5, 0x1c ;  /* 0x0000000504057211 */ /* 0x000fca00078fe2ff */
[----:B------:R-:W-:Y:S02]  /*00e0*/  IMAD R13, R5, -0x48, R0 ;  /* 0xffffffb8050d7824 */ /* 0x000fe400078e0200 */
[----:B------:R-:W1:Y:S02]  /*00f0*/  LDC.64 R4, c[0x0][0x210] ;  /* 0x00008400ff047b82 */ /* 0x000e640000000a00 */
[----:B--2---:R-:W-:-:S06]  /*0100*/  IMAD.WIDE R2, R13, 0x4, R2 ;  /* 0x000000040d027825 */ /* 0x004fcc00078e0202 */
[----:B------:R-:W2:Y:S01]  /*0110*/  LDG.E.EL.64 R2, desc[UR4][R2.64] ;  /* 0x0000000402027981 */ /* 0x000ea2000c2e1b00 */
[----:B----4-:R-:W-:-:S04]  /*0120*/  IMAD.WIDE R6, R13, 0x4, R6 ;  /* 0x000000040d067825 */ /* 0x010fc800078e0206 */
[C---:B-----5:R-:W-:Y:S02]  /*0130*/  IMAD.WIDE R8, R13.reuse, 0x4, R8 ;  /* 0x000000040d087825 */ /* 0x060fe400078e0208 */
[----:B------:R-:W3:Y:S02]  /*0140*/  LDG.E.EL.64 R6, desc[UR4][R6.64] ;  /* 0x0000000406067981 */ /* 0x000ee4000c2e1b00 */
[----:B0-----:R-:W-:Y:S02]  /*0150*/  IMAD.WIDE R10, R13, 0x4, R10 ;  /* 0x000000040d0a7825 */ /* 0x001fe400078e020a */
[----:B------:R-:W4:Y:S04]  /*0160*/  LDG.E.EL.64 R8, desc[UR4][R8.64] ;  /* 0x0000000408087981 */ /* 0x000f28000c2e1b00 */
[----:B------:R-:W4:Y:S01]  /*0170*/  LDG.E.EL.64 R10, desc[UR4][R10.64] ;  /* 0x000000040a0a7981 */ /* 0x000f22000c2e1b00 */
[----:B-1----:R-:W-:-:S06]  /*0180*/  IMAD.WIDE R4, R0, 0x4, R4 ;  /* 0x0000000400047825 */ /* 0x002fcc00078e0204 */
[----:B------:R-:W3:Y:S01]  /*0190*/  LDG.E.64 R4, desc[UR4][R4.64] ;  /* 0x0000000404047981 */ /* 0x000ee2000c1e1b00 */
[----:B------:R-:W-:Y:S01]  /*01a0*/  HFMA2.MMA R14, -RZ, RZ, 1.625, 0 ;  /* 0x3e800000ff0e7435 */ /* 0x000fe200000001ff */
[----:B--2---:R-:W-:Y:S01]  /*01b0*/  FADD R2, R2, 0.0010000000474974513054 ;  /* 0x3a83126f02027421 */ /* 0x004fe20000000000 */
[----:B------:R-:W-:-:S03]  /*01c0*/  FADD R3, R3, 0.0010000000474974513054 ;  /* 0x3a83126f03037421 */ /* 0x000fc60000000000 */
[----:B------:R-:W0:Y:S08]  /*01d0*/  MUFU.SQRT R12, R2 ;  /* 0x00000002000c7308 */ /* 0x000e300000002000 */
[----:B------:R1:W2:Y:S01]  /*01e0*/  MUFU.SQRT R13, R3 ;  /* 0x00000003000d7308 */ /* 0x0002a20000002000 */
[C---:B0-----:R-:W-:Y:S02]  /*01f0*/  FSETP.GT.AND P0, PT, R12.reuse, 8.50705917302346158658e+37, PT ;  /* 0x7e8000000c00780b */ /* 0x041fe40003f04000 */
[----:B------:R-:W-:Y:S01]  /*0200*/  FSETP.GEU.AND P2, PT, R12, 1.175494350822287508e-38, PT ;  /* 0x008000000c00780b */ /* 0x000fe20003f4e000 */
[----:B-1----:R-:W0:Y:S01]  /*0210*/  LDC.64 R2, c[0x0][0x238] ;  /* 0x00008e00ff027b82 */ /* 0x002e220000000a00 */
[----:B--2---:R-:W-:-:S02]  /*0220*/  FSETP.GT.AND P1, PT, R13, 8.50705917302346158658e+37, PT ;  /* 0x7e8000000d00780b */ /* 0x004fc40003f24000 */
[----:B------:R-:W-:-:S07]  /*0230*/  FSETP.GEU.AND P3, PT, R13, 1.175494350822287508e-38, PT ;  /* 0x008000000d00780b */ /* 0x000fce0003f6e000 */
[----:B------:R-:W-:-:S04]  /*0240*/  @P0 FMUL R12, R12, 0.25 ;  /* 0x3e8000000c0c0820 */ /* 0x000fc80000400000 */
[----:B------:R-:W-:Y:S01]  /*0250*/  @!P2 FMUL R12, R12, 16777216 ;  /* 0x4b8000000c0ca820 */ /* 0x000fe20000400000 */
[----:B------:R-:W-:-:S04]  /*0260*/  @P1 FMUL R13, R13, 0.25 ;  /* 0x3e8000000d0d1820 */ /* 0x000fc80000400000 */
[----:B------:R-:W-:Y:S01]  /*0270*/  @!P3 FMUL R13, R13, 16777216 ;  /* 0x4b8000000d0db820 */ /* 0x000fe20000400000 */
[----:B------:R-:W1:Y:S01]  /*0280*/  MUFU.RCP R12, R12 ;  /* 0x0000000c000c7308 */ /* 0x000e620000001000 */
[----:B------:R-:W-:-:S07]  /*0290*/  FSEL R15, R14, 1, P0 ;  /* 0x3f8000000e0f7808 */ /* 0x000fce0000000000 */
[----:B------:R-:W2:Y:S01]  /*02a0*/  MUFU.RCP R13, R13 ;  /* 0x0000000d000d7308 */ /* 0x000ea20000001000 */
[----:B------:R-:W-:Y:S01]  /*02b0*/  FSEL R14, R14, 1, P1 ;  /* 0x3f8000000e0e7808 */ /* 0x000fe20000800000 */
[----:B------:R-:W-:-:S04]  /*02c0*/  @!P2 FMUL R15, R15, 16777216 ;  /* 0x4b8000000f0fa820 */ /* 0x000fc80000400000 */
[----:B------:R-:W-:Y:S01]  /*02d0*/  @!P3 FMUL R14, R14, 16777216 ;  /* 0x4b8000000e0eb820 */ /* 0x000fe20000400000 */
[----:B---3--:R-:W-:Y:S01]  /*02e0*/  FADD R5, R5, -R7 ;  /* 0x8000000705057221 */ /* 0x008fe20000000000 */
[----:B------:R-:W-:Y:S01]  /*02f0*/  FADD R4, R4, -R6 ;  /* 0x8000000604047221 */ /* 0x000fe20000000000 */
[----:B-1----:R-:W-:Y:S01]  /*0300*/  FMUL R15, R12, R15 ;  /* 0x0000000f0c0f7220 */ /* 0x002fe20000400000 */
[----:B--2---:R-:W-:-:S03]  /*0310*/  FMUL R14, R13, R14 ;  /* 0x0000000e0d0e7220 */ /* 0x004fc60000400000 */
[----:B------:R-:W-:Y:S01]  /*0320*/  FMUL R15, R4, R15 ;  /* 0x0000000f040f7220 */ /* 0x000fe20000400000 */
[----:B------:R-:W-:-:S03]  /*0330*/  FMUL R14, R5, R14 ;  /* 0x0000000e050e7220 */ /* 0x000fc60000400000 */
[----:B----4-:R-:W-:Y:S01]  /*0340*/  FFMA R8, R8, R15, R10 ;  /* 0x0000000f08087223 */ /* 0x010fe2000000000a */
[----:B------:R-:W-:-:S04]  /*0350*/  FFMA R9, R9, R14, R11 ;  /* 0x0000000e09097223 */ /* 0x000fc8000000000b */
[----:B------:R-:W-:Y:S02]  /*0360*/  FSETP.GEU.AND P0, PT, R8, RZ, PT ;  /* 0x000000ff0800720b */ /* 0x000fe40003f0e000 */
[C---:B------:R-:W-:Y:S01]  /*0370*/  FSETP.GEU.AND P1, PT, R9.reuse, RZ, PT ;  /* 0x000000ff0900720b */ /* 0x040fe20003f2e000 */
[----:B0-----:R-:W-:Y:S01]  /*0380*/  IMAD.WIDE R2, R0, 0x4, R2 ;  /* 0x0000000400027825 */ /* 0x001fe200078e0202 */
[----:B------:R-:W-:Y:S02]  /*0390*/  FSEL R8, R8, RZ, P0 ;  /* 0x000000ff08087208 */ /* 0x000fe40000000000 */
[----:B------:R-:W-:-:S05]  /*03a0*/  FSEL R9, R9, RZ, P1 ;  /* 0x000000ff09097208 */ /* 0x000fca0000800000 */
[----:B------:R-:W-:Y:S01]  /*03b0*/  STG.E.64 desc[UR4][R2.64], R8 ;  /* 0x0000000802007986 */ /* 0x000fe2000c101b04 */
[----:B------:R-:W-:Y:S05]  /*03c0*/  EXIT ;  /* 0x000000000000794d */ /* 0x000fea0003800000 */
.L_x_0:
[----:B------:R-:W-:-:S00]  /*03d0*/  BRA `(.L_x_0) ;  /* 0xfffffffc00fc7947 */ /* 0x000fc0000383ffff */
[----:B------:R-:W-:-:S00]  /*03e0*/  NOP ;  /* 0x0000000000007918 */ /* 0x000fc00000000000 */
        /* <DEDUP_REMOVED lines=9> */
.L_x_1:


//--------------------- .nv.global.init           --------------------------
	.section	.nv.global.init,"aw",@progbits
.nv.global.init:
	.type		_$_str,@object
	.size		_$_str,(_$_str_$_2 - _$_str)
_$_str:
        /*0000*/ 	.byte	0x5f, 0x5f, 0x43, 0x55, 0x44, 0x41, 0x5f, 0x46, 0x54, 0x5a, 0x00
	.type		_$_str_$_2,@object
	.size		_$_str_$_2,(.L_1 - _$_str_$_2)
_$_str_$_2:
        /*000b*/ 	.byte	0x5f, 0x5f, 0x43, 0x55, 0x44, 0x41, 0x5f, 0x50, 0x52, 0x45, 0x43, 0x5f, 0x53, 0x51, 0x52, 0x54
        /*001b*/ 	.byte	0x00
.L_1:


//--------------------- .nv.constant0.triton_poi_fused__native_batch_norm_legit_no_training_relu_11 --------------------------
	.section	.nv.constant0.triton_poi_fused__native_batch_norm_legit_no_training_relu_11,"a",@progbits
	.sectionflags	@""
	.align	4
.nv.constant0.triton_poi_fused__native_batch_norm_legit_no_training_relu_11:
	.zero		580
